//
// Generated by NVIDIA NVVM Compiler
//
// Compiler Build ID: CL-36424714
// Cuda compilation tools, release 13.0, V13.0.88
// Based on NVVM 20.0.0
//

.version 9.0
.target sm_100
.address_size 64

	// .globl	_Z10reduce_addPiS_

.visible .entry _Z10reduce_addPiS_(
	.param .u64 .ptr .align 1 _Z10reduce_addPiS__param_0,
	.param .u64 .ptr .align 1 _Z10reduce_addPiS__param_1
)
{
	.reg .b32 	%r<5>;
	.reg .b64 	%rd<8>;

	ld.param.u64 	%rd1, [_Z10reduce_addPiS__param_0];
	ld.param.u64 	%rd2, [_Z10reduce_addPiS__param_1];
	cvta.to.global.u64 	%rd3, %rd2;
	cvta.to.global.u64 	%rd4, %rd1;
	mov.u32 	%r2, %tid.x;
	mul.wide.u32 	%rd5, %r2, 4;
	add.s64 	%rd6, %rd4, %rd5;
	ld.global.u32 	%r3, [%rd6];
	// begin inline asm
	activemask.b32 %r1;
	// end inline asm
	redux.sync.add.s32 %r4, %r3, %r1;
	add.s64 	%rd7, %rd3, %rd5;
	st.global.u32 	[%rd7], %r4;
	ret;

}
	// .globl	_Z10reduce_maxPiS_
.visible .entry _Z10reduce_maxPiS_(
	.param .u64 .ptr .align 1 _Z10reduce_maxPiS__param_0,
	.param .u64 .ptr .align 1 _Z10reduce_maxPiS__param_1
)
{
	.reg .b32 	%r<5>;
	.reg .b64 	%rd<8>;

	ld.param.u64 	%rd1, [_Z10reduce_maxPiS__param_0];
	ld.param.u64 	%rd2, [_Z10reduce_maxPiS__param_1];
	cvta.to.global.u64 	%rd3, %rd2;
	cvta.to.global.u64 	%rd4, %rd1;
	mov.u32 	%r2, %tid.x;
	mul.wide.u32 	%rd5, %r2, 4;
	add.s64 	%rd6, %rd4, %rd5;
	ld.global.u32 	%r3, [%rd6];
	// begin inline asm
	activemask.b32 %r1;
	// end inline asm
	redux.sync.max.s32 %r4, %r3, %r1;
	add.s64 	%rd7, %rd3, %rd5;
	st.global.u32 	[%rd7], %r4;
	ret;

}
	// .globl	_Z10reduce_minPiS_
.visible .entry _Z10reduce_minPiS_(
	.param .u64 .ptr .align 1 _Z10reduce_minPiS__param_0,
	.param .u64 .ptr .align 1 _Z10reduce_minPiS__param_1
)
{
	.reg .b32 	%r<5>;
	.reg .b64 	%rd<8>;

	ld.param.u64 	%rd1, [_Z10reduce_minPiS__param_0];
	ld.param.u64 	%rd2, [_Z10reduce_minPiS__param_1];
	cvta.to.global.u64 	%rd3, %rd2;
	cvta.to.global.u64 	%rd4, %rd1;
	mov.u32 	%r2, %tid.x;
	mul.wide.u32 	%rd5, %r2, 4;
	add.s64 	%rd6, %rd4, %rd5;
	ld.global.u32 	%r3, [%rd6];
	// begin inline asm
	activemask.b32 %r1;
	// end inline asm
	redux.sync.min.s32 %r4, %r3, %r1;
	add.s64 	%rd7, %rd3, %rd5;
	st.global.u32 	[%rd7], %r4;
	ret;

}


// ===== COMPILED SASS (sm_100) =====

	.target	sm_100

	.elftype	@"ET_EXEC"


//--------------------- .note.nv.tkinfo           --------------------------
	.section	.note.nv.tkinfo,"",@"SHT_NOTE"
	.sectionflags	@"SHF_NOTE_NV_TKINFO"
	.tkinfo
        /*0018*/ 	.word	0x00000002
        /*0030*/ 	.string	""
        /*0030*/ 	.string	"ptxas"
        /*0030*/ 	.string	"Cuda compilation tools, release 13.0, V13.0.88"
        /*0030*/ 	.string	"Build cuda_13.0.r13.0/compiler.36424714_0"
        /*0030*/ 	.string	"-arch sm_100 -m 64 "



//--------------------- .note.nv.cuinfo           --------------------------
	.section	.note.nv.cuinfo,"",@"SHT_NOTE"
	.sectionflags	@"SHF_NOTE_NV_CUINFO"
        /*0018*/ 	.short	0x0002
        /*001a*/ 	.short	0x0064
        /*001c*/ 	.short	0x0082
	.zero		2


//--------------------- .nv.info                  --------------------------
	.section	.nv.info,"",@"SHT_CUDA_INFO"
	.align	4


	//----- nvinfo : EIATTR_REGCOUNT
	.align		4
        /*0000*/ 	.byte	0x04, 0x2f
        /*0002*/ 	.short	(.L_1 - .L_0)
	.align		4
.L_0:
        /*0004*/ 	.word	index@(_Z10reduce_addPiS_)
        /*0008*/ 	.word	0x0000000c


	//----- nvinfo : EIATTR_FRAME_SIZE
	.align		4
.L_1:
        /*000c*/ 	.byte	0x04, 0x11
        /*000e*/ 	.short	(.L_3 - .L_2)
	.align		4
.L_2:
        /*0010*/ 	.word	index@(_Z10reduce_addPiS_)
        /*0014*/ 	.word	0x00000000


	//----- nvinfo : EIATTR_REGCOUNT
	.align		4
.L_3:
        /*0018*/ 	.byte	0x04, 0x2f
        /*001a*/ 	.short	(.L_5 - .L_4)
	.align		4
.L_4:
        /*001c*/ 	.word	index@(_Z10reduce_maxPiS_)
        /*0020*/ 	.word	0x0000000c


	//----- nvinfo : EIATTR_FRAME_SIZE
	.align		4
.L_5:
        /*0024*/ 	.byte	0x04, 0x11
        /*0026*/ 	.short	(.L_7 - .L_6)
	.align		4
.L_6:
        /*0028*/ 	.word	index@(_Z10reduce_maxPiS_)
        /*002c*/ 	.word	0x00000000


	//----- nvinfo : EIATTR_REGCOUNT
	.align		4
.L_7:
        /*0030*/ 	.byte	0x04, 0x2f
        /*0032*/ 	.short	(.L_9 - .L_8)
	.align		4
.L_8:
        /*0034*/ 	.word	index@(_Z10reduce_minPiS_)
        /*0038*/ 	.word	0x0000000c


	//----- nvinfo : EIATTR_FRAME_SIZE
	.align		4
.L_9:
        /*003c*/ 	.byte	0x04, 0x11
        /*003e*/ 	.short	(.L_11 - .L_10)
	.align		4
.L_10:
        /*0040*/ 	.word	index@(_Z10reduce_minPiS_)
        /*0044*/ 	.word	0x00000000


	//----- nvinfo : EIATTR_MIN_STACK_SIZE
	.align		4
.L_11:
        /*0048*/ 	.byte	0x04, 0x12
        /*004a*/ 	.short	(.L_13 - .L_12)
	.align		4
.L_12:
        /*004c*/ 	.word	index@(_Z10reduce_minPiS_)
        /*0050*/ 	.word	0x00000000


	//----- nvinfo : EIATTR_MIN_STACK_SIZE
	.align		4
.L_13:
        /*0054*/ 	.byte	0x04, 0x12
        /*0056*/ 	.short	(.L_15 - .L_14)
	.align		4
.L_14:
        /*0058*/ 	.word	index@(_Z10reduce_maxPiS_)
        /*005c*/ 	.word	0x00000000


	//----- nvinfo : EIATTR_MIN_STACK_SIZE
	.align		4
.L_15:
        /*0060*/ 	.byte	0x04, 0x12
        /*0062*/ 	.short	(.L_17 - .L_16)
	.align		4
.L_16:
        /*0064*/ 	.word	index@(_Z10reduce_addPiS_)
        /*0068*/ 	.word	0x00000000
.L_17:


//--------------------- .nv.compat                --------------------------
	.section	.nv.compat,"",@"SHT_CUDA_COMPAT_INFO"
	.align	4
        /*0000*/ 	.byte	0x02, 0x09, 0x00, 0x00, 0x02, 0x02, 0x01, 0x00, 0x02, 0x05, 0x05, 0x00, 0x03, 0x07, 0x01, 0x01
        /*0010*/ 	.byte	0x02, 0x03, 0x00, 0x00, 0x02, 0x06, 0x01, 0x00, 0x04, 0x0b, 0x08, 0x00, 0x09, 0x00, 0x00, 0x00
        /*0020*/ 	.byte	0x00, 0x00, 0x00, 0x00


//--------------------- .nv.info._Z10reduce_minPiS_ --------------------------
	.section	.nv.info._Z10reduce_minPiS_,"",@"SHT_CUDA_INFO"
	.sectionflags	@""
	.align	4


	//----- nvinfo : EIATTR_CUDA_API_VERSION
	.align		4
        /*0000*/ 	.byte	0x04, 0x37
        /*0002*/ 	.short	(.L_19 - .L_18)
.L_18:
        /*0004*/ 	.word	0x00000082


	//----- nvinfo : EIATTR_KPARAM_INFO
	.align		4
.L_19:
        /*0008*/ 	.byte	0x04, 0x17
        /*000a*/ 	.short	(.L_21 - .L_20)
.L_20:
        /*000c*/ 	.word	0x00000000
        /*0010*/ 	.short	0x0001
        /*0012*/ 	.short	0x0008
        /*0014*/ 	.byte	0x00, 0xf5, 0x21, 0x00


	//----- nvinfo : EIATTR_KPARAM_INFO
	.align		4
.L_21:
        /*0018*/ 	.byte	0x04, 0x17
        /*001a*/ 	.short	(.L_23 - .L_22)
.L_22:
        /*001c*/ 	.word	0x00000000
        /*0020*/ 	.short	0x0000
        /*0022*/ 	.short	0x0000
        /*0024*/ 	.byte	0x00, 0xf5, 0x21, 0x00


	//----- nvinfo : EIATTR_SPARSE_MMA_MASK
	.align		4
.L_23:
        /*0028*/ 	.byte	0x03, 0x50
        /*002a*/ 	.short	0x0000


	//----- nvinfo : EIATTR_MAXREG_COUNT
	.align		4
        /*002c*/ 	.byte	0x03, 0x1b
        /*002e*/ 	.short	0x00ff


	//----- nvinfo : EIATTR_MERCURY_ISA_VERSION
	.align		4
        /*0030*/ 	.byte	0x03, 0x5f
        /*0032*/ 	.short	0x0101


	//----- nvinfo : EIATTR_COOP_GROUP_MASK_REGIDS
	.align		4
        /*0034*/ 	.byte	0x04, 0x29
        /*0036*/ 	.short	(.L_25 - .L_24)


	//   ....[0]....
.L_24:
        /*0038*/ 	.word	0x05000007


	//----- nvinfo : EIATTR_COOP_GROUP_INSTR_OFFSETS
	.align		4
.L_25:
        /*003c*/ 	.byte	0x04, 0x28
        /*003e*/ 	.short	(.L_27 - .L_26)


	//   ....[0]....
.L_26:
        /*0040*/ 	.word	0x00000090


	//----- nvinfo : EIATTR_VRC_CTA_INIT_COUNT
	.align		4
.L_27:
        /*0044*/ 	.byte	0x02, 0x4a
	.zero		1
	.zero		1


	//----- nvinfo : EIATTR_EXIT_INSTR_OFFSETS
	.align		4
        /*0048*/ 	.byte	0x04, 0x1c
        /*004a*/ 	.short	(.L_29 - .L_28)


	//   ....[0]....
.L_28:
        /*004c*/ 	.word	0x000000c0


	//----- nvinfo : EIATTR_CBANK_PARAM_SIZE
	.align		4
.L_29:
        /*0050*/ 	.byte	0x03, 0x19
        /*0052*/ 	.short	0x0010


	//----- nvinfo : EIATTR_PARAM_CBANK
	.align		4
        /*0054*/ 	.byte	0x04, 0x0a
        /*0056*/ 	.short	(.L_31 - .L_30)
	.align		4
.L_30:
        /*0058*/ 	.word	index@(.nv.constant0._Z10reduce_minPiS_)
        /*005c*/ 	.short	0x0380
        /*005e*/ 	.short	0x0010


	//----- nvinfo : EIATTR_SW_WAR
	.align		4
.L_31:
        /*0060*/ 	.byte	0x04, 0x36
        /*0062*/ 	.short	(.L_33 - .L_32)
.L_32:
        /*0064*/ 	.word	0x00000008
.L_33:


//--------------------- .nv.info._Z10reduce_maxPiS_ --------------------------
	.section	.nv.info._Z10reduce_maxPiS_,"",@"SHT_CUDA_INFO"
	.sectionflags	@""
	.align	4


	//----- nvinfo : EIATTR_CUDA_API_VERSION
	.align		4
        /*0000*/ 	.byte	0x04, 0x37
        /*0002*/ 	.short	(.L_35 - .L_34)
.L_34:
        /*0004*/ 	.word	0x00000082


	//----- nvinfo : EIATTR_KPARAM_INFO
	.align		4
.L_35:
        /*0008*/ 	.byte	0x04, 0x17
        /*000a*/ 	.short	(.L_37 - .L_36)
.L_36:
        /*000c*/ 	.word	0x00000000
        /*0010*/ 	.short	0x0001
        /*0012*/ 	.short	0x0008
        /*0014*/ 	.byte	0x00, 0xf5, 0x21, 0x00


	//----- nvinfo : EIATTR_KPARAM_INFO
	.align		4
.L_37:
        /*0018*/ 	.byte	0x04, 0x17
        /*001a*/ 	.short	(.L_39 - .L_38)
.L_38:
        /*001c*/ 	.word	0x00000000
        /*0020*/ 	.short	0x0000
        /*0022*/ 	.short	0x0000
        /*0024*/ 	.byte	0x00, 0xf5, 0x21, 0x00


	//----- nvinfo : EIATTR_SPARSE_MMA_MASK
	.align		4
.L_39:
        /*0028*/ 	.byte	0x03, 0x50
        /*002a*/ 	.short	0x0000


	//----- nvinfo : EIATTR_MAXREG_COUNT
	.align		4
        /*002c*/ 	.byte	0x03, 0x1b
        /*002e*/ 	.short	0x00ff


	//----- nvinfo : EIATTR_MERCURY_ISA_VERSION
	.align		4
        /*0030*/ 	.byte	0x03, 0x5f
        /*0032*/ 	.short	0x0101


	//----- nvinfo : EIATTR_COOP_GROUP_MASK_REGIDS
	.align		4
        /*0034*/ 	.byte	0x04, 0x29
        /*0036*/ 	.short	(.L_41 - .L_40)


	//   ....[0]....
.L_40:
        /*0038*/ 	.word	0x05000007


	//----- nvinfo : EIATTR_COOP_GROUP_INSTR_OFFSETS
	.align		4
.L_41:
        /*003c*/ 	.byte	0x04, 0x28
        /*003e*/ 	.short	(.L_43 - .L_42)


	//   ....[0]....
.L_42:
        /*0040*/ 	.word	0x00000090


	//----- nvinfo : EIATTR_VRC_CTA_INIT_COUNT
	.align		4
.L_43:
        /*0044*/ 	.byte	0x02, 0x4a
	.zero		1
	.zero		1


	//----- nvinfo : EIATTR_EXIT_INSTR_OFFSETS
	.align		4
        /*0048*/ 	.byte	0x04, 0x1c
        /*004a*/ 	.short	(.L_45 - .L_44)


	//   ....[0]....
.L_44:
        /*004c*/ 	.word	0x000000c0


	//----- nvinfo : EIATTR_CBANK_PARAM_SIZE
	.align		4
.L_45:
        /*0050*/ 	.byte	0x03, 0x19
        /*0052*/ 	.short	0x0010


	//----- nvinfo : EIATTR_PARAM_CBANK
	.align		4
        /*0054*/ 	.byte	0x04, 0x0a
        /*0056*/ 	.short	(.L_47 - .L_46)
	.align		4
.L_46:
        /*0058*/ 	.word	index@(.nv.constant0._Z10reduce_maxPiS_)
        /*005c*/ 	.short	0x0380
        /*005e*/ 	.short	0x0010


	//----- nvinfo : EIATTR_SW_WAR
	.align		4
.L_47:
        /*0060*/ 	.byte	0x04, 0x36
        /*0062*/ 	.short	(.L_49 - .L_48)
.L_48:
        /*0064*/ 	.word	0x00000008
.L_49:


//--------------------- .nv.info._Z10reduce_addPiS_ --------------------------
	.section	.nv.info._Z10reduce_addPiS_,"",@"SHT_CUDA_INFO"
	.sectionflags	@""
	.align	4


	//----- nvinfo : EIATTR_CUDA_API_VERSION
	.align		4
        /*0000*/ 	.byte	0x04, 0x37
        /*0002*/ 	.short	(.L_51 - .L_50)
.L_50:
        /*0004*/ 	.word	0x00000082


	//----- nvinfo : EIATTR_KPARAM_INFO
	.align		4
.L_51:
        /*0008*/ 	.byte	0x04, 0x17
        /*000a*/ 	.short	(.L_53 - .L_52)
.L_52:
        /*000c*/ 	.word	0x00000000
        /*0010*/ 	.short	0x0001
        /*0012*/ 	.short	0x0008
        /*0014*/ 	.byte	0x00, 0xf5, 0x21, 0x00


	//----- nvinfo : EIATTR_KPARAM_INFO
	.align		4
.L_53:
        /*0018*/ 	.byte	0x04, 0x17
        /*001a*/ 	.short	(.L_55 - .L_54)
.L_54:
        /*001c*/ 	.word	0x00000000
        /*0020*/ 	.short	0x0000
        /*0022*/ 	.short	0x0000
        /*0024*/ 	.byte	0x00, 0xf5, 0x21, 0x00


	//----- nvinfo : EIATTR_SPARSE_MMA_MASK
	.align		4
.L_55:
        /*0028*/ 	.byte	0x03, 0x50
        /*002a*/ 	.short	0x0000


	//----- nvinfo : EIATTR_MAXREG_COUNT
	.align		4
        /*002c*/ 	.byte	0x03, 0x1b
        /*002e*/ 	.short	0x00ff


	//----- nvinfo : EIATTR_MERCURY_ISA_VERSION
	.align		4
        /*0030*/ 	.byte	0x03, 0x5f
        /*0032*/ 	.short	0x0101


	//----- nvinfo : EIATTR_COOP_GROUP_MASK_REGIDS
	.align		4
        /*0034*/ 	.byte	0x04, 0x29
        /*0036*/ 	.short	(.L_57 - .L_56)


	//   ....[0]....
.L_56:
        /*0038*/ 	.word	0x05000007


	//----- nvinfo : EIATTR_COOP_GROUP_INSTR_OFFSETS
	.align		4
.L_57:
        /*003c*/ 	.byte	0x04, 0x28
        /*003e*/ 	.short	(.L_59 - .L_58)


	//   ....[0]....
.L_58:
        /*0040*/ 	.word	0x00000090


	//----- nvinfo : EIATTR_VRC_CTA_INIT_COUNT
	.align		4
.L_59:
        /*0044*/ 	.byte	0x02, 0x4a
	.zero		1
	.zero		1


	//----- nvinfo : EIATTR_EXIT_INSTR_OFFSETS
	.align		4
        /*0048*/ 	.byte	0x04, 0x1c
        /*004a*/ 	.short	(.L_61 - .L_60)


	//   ....[0]....
.L_60:
        /*004c*/ 	.word	0x000000c0


	//----- nvinfo : EIATTR_CBANK_PARAM_SIZE
	.align		4
.L_61:
        /*0050*/ 	.byte	0x03, 0x19
        /*0052*/ 	.short	0x0010


	//----- nvinfo : EIATTR_PARAM_CBANK
	.align		4
        /*0054*/ 	.byte	0x04, 0x0a
        /*0056*/ 	.short	(.L_63 - .L_62)
	.align		4
.L_62:
        /*0058*/ 	.word	index@(.nv.constant0._Z10reduce_addPiS_)
        /*005c*/ 	.short	0x0380
        /*005e*/ 	.short	0x0010


	//----- nvinfo : EIATTR_SW_WAR
	.align		4
.L_63:
        /*0060*/ 	.byte	0x04, 0x36
        /*0062*/ 	.short	(.L_65 - .L_64)
.L_64:
        /*0064*/ 	.word	0x00000008
.L_65:


//--------------------- .nv.callgraph             --------------------------
	.section	.nv.callgraph,"",@"SHT_CUDA_CALLGRAPH"
	.align	4
	.sectionentsize	8
	.align		4
        /*0000*/ 	.word	0x00000000
	.align		4
        /*0004*/ 	.word	0xffffffff
	.align		4
        /*0008*/ 	.word	0x00000000
	.align		4
        /*000c*/ 	.word	0xfffffffe
	.align		4
        /*0010*/ 	.word	0x00000000
	.align		4
        /*0014*/ 	.word	0xfffffffd
	.align		4
        /*0018*/ 	.word	0x00000000
	.align		4
        /*001c*/ 	.word	0xfffffffc


//--------------------- .text._Z10reduce_minPiS_  --------------------------
	.section	.text._Z10reduce_minPiS_,"ax",@progbits
	.align	128
        .global         _Z10reduce_minPiS_
        .type           _Z10reduce_minPiS_,@function
        .size           _Z10reduce_minPiS_,(.L_x_3 - _Z10reduce_minPiS_)
        .other          _Z10reduce_minPiS_,@"STO_CUDA_ENTRY STV_DEFAULT"
_Z10reduce_minPiS_:
.text._Z10reduce_minPiS_:
[----:B------:R-:W-:Y:S01]  /*0000*/  LDC R1, c[0x0][0x37c] ;  /* 0x0000df00ff017b82 */ /* 0x000fe20000000800 */
[----:B------:R-:W0:Y:S07]  /*0010*/  S2R R9, SR_TID.X ;  /* 0x0000000000097919 */ /* 0x000e2e0000002100 */
[----:B------:R-:W0:Y:S01]  /*0020*/  LDC.64 R2, c[0x0][0x380] ;  /* 0x0000e000ff027b82 */ /* 0x000e220000000a00 */
[----:B------:R-:W1:Y:S07]  /*0030*/  LDCU.64 UR4, c[0x0][0x358] ;  /* 0x00006b00ff0477ac */ /* 0x000e6e0008000a00 */
[----:B------:R-:W2:Y:S01]  /*0040*/  LDC.64 R4, c[0x0][0x388] ;  /* 0x0000e200ff047b82 */ /* 0x000ea20000000a00 */
[----:B0-----:R-:W-:-:S06]  /*0050*/  IMAD.WIDE.U32 R2, R9, 0x4, R2 ;  /* 0x0000000409027825 */ /* 0x001fcc00078e0002 */
[----:B-1----:R-:W3:Y:S01]  /*0060*/  LDG.E R2, desc[UR4][R2.64] ;  /* 0x0000000402027981 */ /* 0x002ee2000c1e1900 */
[----:B------:R-:W-:Y:S01]  /*0070*/  VOTE.ANY R7, PT, PT ;  /* 0x0000000000077806 */ /* 0x000fe200038e0100 */
[----:B--2---:R-:W-:Y:S01]  /*0080*/  IMAD.WIDE.U32 R4, R9, 0x4, R4 ;  /* 0x0000000409047825 */ /* 0x004fe200078e0004 */
[----:B---3--:R-:W-:-:S13]  /*0090*/  CREDUX.MIN.S32 UR6, R2 ;  /* 0x00000000020672cc */ /* 0x008fda0000008200 */
[----:B------:R-:W-:-:S05]  /*00a0*/  MOV R7, UR6 ;  /* 0x0000000600077c02 */ /* 0x000fca0008000f00 */
[----:B------:R-:W-:Y:S01]  /*00b0*/  STG.E desc[UR4][R4.64], R7 ;  /* 0x0000000704007986 */ /* 0x000fe2000c101904 */
[----:B------:R-:W-:Y:S05]  /*00c0*/  EXIT ;  /* 0x000000000000794d */ /* 0x000fea0003800000 */
.L_x_0:
[----:B------:R-:W-:-:S00]  /*00d0*/  BRA `(.L_x_0) ;  /* 0xfffffffc00fc7947 */ /* 0x000fc0000383ffff */
[----:B------:R-:W-:-:S00]  /*00e0*/  NOP ;  /* 0x0000000000007918 */ /* 0x000fc00000000000 */
        /* <DEDUP_REMOVED lines=9> */
.L_x_3:


//--------------------- .text._Z10reduce_maxPiS_  --------------------------
	.section	.text._Z10reduce_maxPiS_,"ax",@progbits
	.align	128
        .global         _Z10reduce_maxPiS_
        .type           _Z10reduce_maxPiS_,@function
        .size           _Z10reduce_maxPiS_,(.L_x_4 - _Z10reduce_maxPiS_)
        .other          _Z10reduce_maxPiS_,@"STO_CUDA_ENTRY STV_DEFAULT"
_Z10reduce_maxPiS_:
.text._Z10reduce_maxPiS_:
        /* <DEDUP_REMOVED lines=9> */
[----:B---3--:R-:W-:-:S13]  /*0090*/  CREDUX.MAX.S32 UR6, R2 ;  /* 0x00000000020672cc */ /* 0x008fda0000000200 */
[----:B------:R-:W-:-:S05]  /*00a0*/  MOV R7, UR6 ;  /* 0x0000000600077c02 */ /* 0x000fca0008000f00 */
[----:B------:R-:W-:Y:S01]  /*00b0*/  STG.E desc[UR4][R4.64], R7 ;  /* 0x0000000704007986 */ /* 0x000fe2000c101904 */
[----:B------:R-:W-:Y:S05]  /*00c0*/  EXIT ;  /* 0x000000000000794d */ /* 0x000fea0003800000 */
.L_x_1:
        /* <DEDUP_REMOVED lines=11> */
.L_x_4:


//--------------------- .text._Z10reduce_addPiS_  --------------------------
	.section	.text._Z10reduce_addPiS_,"ax",@progbits
	.align	128
        .global         _Z10reduce_addPiS_
        .type           _Z10reduce_addPiS_,@function
        .size           _Z10reduce_addPiS_,(.L_x_5 - _Z10reduce_addPiS_)
        .other          _Z10reduce_addPiS_,@"STO_CUDA_ENTRY STV_DEFAULT"
_Z10reduce_addPiS_:
.text._Z10reduce_addPiS_:
[----:B------:R-:W-:Y:S01]  /*0000*/  LDC R1, c[0x0][0x37c] ;  /* 0x0000df00ff017b82 */ /* 0x000fe20000000800 */
[----:B------:R-:W0:Y:S07]  /*0010*/  S2R R9, SR_TID.X ;  /* 0x0000000000097919 */ /* 0x000e2e0000002100 */
[----:B------:R-:W0:Y:S01]  /*0020*/  LDC.64 R2, c[0x0][0x380] ;  /* 0x0000e000ff027b82 */ /* 0x000e220000000a00 */
[----:B------:R-:W1:Y:S01]  /*0030*/  LDCU.64 UR4, c[0x0][0x358] ;  /* 0x00006b00ff0477ac */ /* 0x000e620008000a00 */
[----:B------:R-:W-:-:S06]  /*0040*/  VOTE.ANY R7, PT, PT ;  /* 0x0000000000077806 */ /* 0x000fcc00038e0100 */
[----:B------:R-:W2:Y:S01]  /*0050*/  LDC.64 R4, c[0x0][0x388] ;  /* 0x0000e200ff047b82 */ /* 0x000ea20000000a00 */
[----:B0-----:R-:W-:-:S06]  /*0060*/  IMAD.WIDE.U32 R2, R9, 0x4, R2 ;  /* 0x0000000409027825 */ /* 0x001fcc00078e0002 */
[----:B-1----:R-:W3:Y:S01]  /*0070*/  LDG.E R2, desc[UR4][R2.64] ;  /* 0x0000000402027981 */ /* 0x002ee2000c1e1900 */
[----:B--2---:R-:W-:Y:S01]  /*0080*/  IMAD.WIDE.U32 R4, R9, 0x4, R4 ;  /* 0x0000000409047825 */ /* 0x004fe200078e0004 */
[----:B---3--:R-:W0:Y:S02]  /*0090*/  REDUX.SUM.S32 UR6, R2 ;  /* 0x00000000020673c4 */ /* 0x008e24000000c200 */
[----:B0-----:R-:W-:-:S05]  /*00a0*/  MOV R9, UR6 ;  /* 0x0000000600097c02 */ /* 0x001fca0008000f00 */
[----:B------:R-:W-:Y:S01]  /*00b0*/  STG.E desc[UR4][R4.64], R9 ;  /* 0x0000000904007986 */ /* 0x000fe2000c101904 */
[----:B------:R-:W-:Y:S05]  /*00c0*/  EXIT ;  /* 0x000000000000794d */ /* 0x000fea0003800000 */
.L_x_2:
        /* <DEDUP_REMOVED lines=11> */
.L_x_5:


//--------------------- .nv.shared.reserved.0     --------------------------
	.section	.nv.shared.reserved.0,"aw",@nobits
	.weak		__nv_reservedSMEM_offset_0_alias
	.size		__nv_reservedSMEM_offset_0_alias, 0, 64
	.other		__nv_reservedSMEM_offset_0_alias,@"STO_CUDA_RESERVED_SHARED STV_DEFAULT"
__nv_reservedSMEM_offset_0_alias:
	.zero		0
	.zero		64


//--------------------- .nv.constant0._Z10reduce_minPiS_ --------------------------
	.section	.nv.constant0._Z10reduce_minPiS_,"a",@progbits
	.sectionflags	@""
	.align	4
.nv.constant0._Z10reduce_minPiS_:
	.zero		912


//--------------------- .nv.constant0._Z10reduce_maxPiS_ --------------------------
	.section	.nv.constant0._Z10reduce_maxPiS_,"a",@progbits
	.sectionflags	@""
	.align	4
.nv.constant0._Z10reduce_maxPiS_:
	.zero		912


//--------------------- .nv.constant0._Z10reduce_addPiS_ --------------------------
	.section	.nv.constant0._Z10reduce_addPiS_,"a",@progbits
	.sectionflags	@""
	.align	4
.nv.constant0._Z10reduce_addPiS_:
	.zero		912


//--------------------- SYMBOLS --------------------------

	.type		.nv.reservedSmem.offset0,@object
	.size		.nv.reservedSmem.offset0,0x4
